//
// Generated by NVIDIA NVVM Compiler
//
// Compiler Build ID: CL-36424714
// Cuda compilation tools, release 13.0, V13.0.88
// Based on NVVM 20.0.0
//

.version 9.0
.target sm_100
.address_size 64

	// .globl	_Z14check_sequencePcS_Piiii
// _ZZ14check_sequencePcS_PiiiiE7sh_pass has been demoted

.visible .entry _Z14check_sequencePcS_Piiii(
	.param .u64 .ptr .align 1 _Z14check_sequencePcS_Piiii_param_0,
	.param .u64 .ptr .align 1 _Z14check_sequencePcS_Piiii_param_1,
	.param .u64 .ptr .align 1 _Z14check_sequencePcS_Piiii_param_2,
	.param .u32 _Z14check_sequencePcS_Piiii_param_3,
	.param .u32 _Z14check_sequencePcS_Piiii_param_4,
	.param .u32 _Z14check_sequencePcS_Piiii_param_5
)
{
	.reg .pred 	%p<9>;
	.reg .b16 	%rs<3>;
	.reg .b32 	%r<23>;
	.reg .b64 	%rd<11>;
	// demoted variable
	.shared .align 4 .u32 _ZZ14check_sequencePcS_PiiiiE7sh_pass;
	ld.param.u64 	%rd3, [_Z14check_sequencePcS_Piiii_param_0];
	ld.param.u64 	%rd4, [_Z14check_sequencePcS_Piiii_param_1];
	ld.param.u64 	%rd5, [_Z14check_sequencePcS_Piiii_param_2];
	ld.param.u32 	%r9, [_Z14check_sequencePcS_Piiii_param_3];
	ld.param.u32 	%r10, [_Z14check_sequencePcS_Piiii_param_4];
	ld.param.u32 	%r11, [_Z14check_sequencePcS_Piiii_param_5];
	mov.u32 	%r12, %ntid.x;
	mov.u32 	%r13, %ctaid.x;
	mov.u32 	%r1, %tid.x;
	mad.lo.s32 	%r2, %r12, %r13, %r1;
	setp.ne.s32 	%p1, %r1, 0;
	@%p1 bra 	$L__BB0_2;
	mov.b32 	%r14, 0;
	st.shared.u32 	[_ZZ14check_sequencePcS_PiiiiE7sh_pass], %r14;
$L__BB0_2:
	bar.sync 	0;
	setp.ge.s32 	%p2, %r2, %r9;
	setp.lt.s32 	%p3, %r10, 1;
	or.pred  	%p4, %p2, %p3;
	@%p4 bra 	$L__BB0_8;
	mul.lo.s32 	%r3, %r10, %r2;
	cvta.to.global.u64 	%rd1, %rd3;
	cvta.to.global.u64 	%rd2, %rd4;
	mov.b32 	%r20, 0;
	mov.u32 	%r22, %r20;
$L__BB0_4:
	cvt.u64.u32 	%rd6, %r20;
	add.s64 	%rd7, %rd1, %rd6;
	ld.global.u8 	%rs1, [%rd7];
	add.s32 	%r16, %r20, %r3;
	cvt.s64.s32 	%rd8, %r16;
	add.s64 	%rd9, %rd2, %rd8;
	ld.global.u8 	%rs2, [%rd9];
	setp.eq.s16 	%p5, %rs1, %rs2;
	@%p5 bra 	$L__BB0_7;
	add.s32 	%r22, %r22, 1;
	setp.ne.s32 	%p6, %r22, %r11;
	@%p6 bra 	$L__BB0_7;
	atom.shared.add.u32 	%r17, [_ZZ14check_sequencePcS_PiiiiE7sh_pass], 1;
	bra.uni 	$L__BB0_8;
$L__BB0_7:
	add.s32 	%r20, %r20, 1;
	setp.ne.s32 	%p7, %r20, %r10;
	@%p7 bra 	$L__BB0_4;
$L__BB0_8:
	setp.ne.s32 	%p8, %r1, 0;
	bar.sync 	0;
	@%p8 bra 	$L__BB0_10;
	ld.shared.u32 	%r18, [_ZZ14check_sequencePcS_PiiiiE7sh_pass];
	cvta.to.global.u64 	%rd10, %rd5;
	atom.global.add.u32 	%r19, [%rd10], %r18;
$L__BB0_10:
	ret;

}


// ===== COMPILED SASS (sm_100) =====

	.target	sm_100

	.elftype	@"ET_EXEC"


//--------------------- .note.nv.tkinfo           --------------------------
	.section	.note.nv.tkinfo,"",@"SHT_NOTE"
	.sectionflags	@"SHF_NOTE_NV_TKINFO"
	.tkinfo
        /*0018*/ 	.word	0x00000002
        /*0030*/ 	.string	""
        /*0030*/ 	.string	"ptxas"
        /*0030*/ 	.string	"Cuda compilation tools, release 13.0, V13.0.88"
        /*0030*/ 	.string	"Build cuda_13.0.r13.0/compiler.36424714_0"
        /*0030*/ 	.string	"-arch sm_100 -m 64 "



//--------------------- .note.nv.cuinfo           --------------------------
	.section	.note.nv.cuinfo,"",@"SHT_NOTE"
	.sectionflags	@"SHF_NOTE_NV_CUINFO"
        /*0018*/ 	.short	0x0002
        /*001a*/ 	.short	0x0064
        /*001c*/ 	.short	0x0082
	.zero		2


//--------------------- .nv.info                  --------------------------
	.section	.nv.info,"",@"SHT_CUDA_INFO"
	.align	4


	//----- nvinfo : EIATTR_REGCOUNT
	.align		4
        /*0000*/ 	.byte	0x04, 0x2f
        /*0002*/ 	.short	(.L_1 - .L_0)
	.align		4
.L_0:
        /*0004*/ 	.word	index@(_Z14check_sequencePcS_Piiii)
        /*0008*/ 	.word	0x0000000c


	//----- nvinfo : EIATTR_FRAME_SIZE
	.align		4
.L_1:
        /*000c*/ 	.byte	0x04, 0x11
        /*000e*/ 	.short	(.L_3 - .L_2)
	.align		4
.L_2:
        /*0010*/ 	.word	index@(_Z14check_sequencePcS_Piiii)
        /*0014*/ 	.word	0x00000000


	//----- nvinfo : EIATTR_MIN_STACK_SIZE
	.align		4
.L_3:
        /*0018*/ 	.byte	0x04, 0x12
        /*001a*/ 	.short	(.L_5 - .L_4)
	.align		4
.L_4:
        /*001c*/ 	.word	index@(_Z14check_sequencePcS_Piiii)
        /*0020*/ 	.word	0x00000000
.L_5:


//--------------------- .nv.compat                --------------------------
	.section	.nv.compat,"",@"SHT_CUDA_COMPAT_INFO"
	.align	4
        /*0000*/ 	.byte	0x02, 0x09, 0x00, 0x00, 0x02, 0x02, 0x01, 0x00, 0x02, 0x05, 0x05, 0x00, 0x03, 0x07, 0x01, 0x01
        /*0010*/ 	.byte	0x02, 0x03, 0x00, 0x00, 0x02, 0x06, 0x01, 0x00, 0x04, 0x0b, 0x08, 0x00, 0x09, 0x00, 0x00, 0x00
        /*0020*/ 	.byte	0x00, 0x00, 0x00, 0x00


//--------------------- .nv.info._Z14check_sequencePcS_Piiii --------------------------
	.section	.nv.info._Z14check_sequencePcS_Piiii,"",@"SHT_CUDA_INFO"
	.sectionflags	@""
	.align	4


	//----- nvinfo : EIATTR_CUDA_API_VERSION
	.align		4
        /*0000*/ 	.byte	0x04, 0x37
        /*0002*/ 	.short	(.L_7 - .L_6)
.L_6:
        /*0004*/ 	.word	0x00000082


	//----- nvinfo : EIATTR_KPARAM_INFO
	.align		4
.L_7:
        /*0008*/ 	.byte	0x04, 0x17
        /*000a*/ 	.short	(.L_9 - .L_8)
.L_8:
        /*000c*/ 	.word	0x00000000
        /*0010*/ 	.short	0x0005
        /*0012*/ 	.short	0x0020
        /*0014*/ 	.byte	0x00, 0xf0, 0x11, 0x00


	//----- nvinfo : EIATTR_KPARAM_INFO
	.align		4
.L_9:
        /*0018*/ 	.byte	0x04, 0x17
        /*001a*/ 	.short	(.L_11 - .L_10)
.L_10:
        /*001c*/ 	.word	0x00000000
        /*0020*/ 	.short	0x0004
        /*0022*/ 	.short	0x001c
        /*0024*/ 	.byte	0x00, 0xf0, 0x11, 0x00


	//----- nvinfo : EIATTR_KPARAM_INFO
	.align		4
.L_11:
        /*0028*/ 	.byte	0x04, 0x17
        /*002a*/ 	.short	(.L_13 - .L_12)
.L_12:
        /*002c*/ 	.word	0x00000000
        /*0030*/ 	.short	0x0003
        /*0032*/ 	.short	0x0018
        /*0034*/ 	.byte	0x00, 0xf0, 0x11, 0x00


	//----- nvinfo : EIATTR_KPARAM_INFO
	.align		4
.L_13:
        /*0038*/ 	.byte	0x04, 0x17
        /*003a*/ 	.short	(.L_15 - .L_14)
.L_14:
        /*003c*/ 	.word	0x00000000
        /*0040*/ 	.short	0x0002
        /*0042*/ 	.short	0x0010
        /*0044*/ 	.byte	0x00, 0xf5, 0x21, 0x00


	//----- nvinfo : EIATTR_KPARAM_INFO
	.align		4
.L_15:
        /*0048*/ 	.byte	0x04, 0x17
        /*004a*/ 	.short	(.L_17 - .L_16)
.L_16:
        /*004c*/ 	.word	0x00000000
        /*0050*/ 	.short	0x0001
        /*0052*/ 	.short	0x0008
        /*0054*/ 	.byte	0x00, 0xf5, 0x21, 0x00


	//----- nvinfo : EIATTR_KPARAM_INFO
	.align		4
.L_17:
        /*0058*/ 	.byte	0x04, 0x17
        /*005a*/ 	.short	(.L_19 - .L_18)
.L_18:
        /*005c*/ 	.word	0x00000000
        /*0060*/ 	.short	0x0000
        /*0062*/ 	.short	0x0000
        /*0064*/ 	.byte	0x00, 0xf5, 0x21, 0x00


	//----- nvinfo : EIATTR_SPARSE_MMA_MASK
	.align		4
.L_19:
        /*0068*/ 	.byte	0x03, 0x50
        /*006a*/ 	.short	0x0000


	//----- nvinfo : EIATTR_MAXREG_COUNT
	.align		4
        /*006c*/ 	.byte	0x03, 0x1b
        /*006e*/ 	.short	0x00ff


	//----- nvinfo : EIATTR_NUM_BARRIERS
	.align		4
        /*0070*/ 	.byte	0x02, 0x4c
        /*0072*/ 	.byte	0x01
	.zero		1


	//----- nvinfo : EIATTR_MERCURY_ISA_VERSION
	.align		4
        /*0074*/ 	.byte	0x03, 0x5f
        /*0076*/ 	.short	0x0101


	//----- nvinfo : EIATTR_VRC_CTA_INIT_COUNT
	.align		4
        /*0078*/ 	.byte	0x02, 0x4a
	.zero		1
	.zero		1


	//----- nvinfo : EIATTR_EXIT_INSTR_OFFSETS
	.align		4
        /*007c*/ 	.byte	0x04, 0x1c
        /*007e*/ 	.short	(.L_21 - .L_20)


	//   ....[0]....
.L_20:
        /*0080*/ 	.word	0x00000310


	//   ....[1]....
        /*0084*/ 	.word	0x00000380


	//----- nvinfo : EIATTR_CRS_STACK_SIZE
	.align		4
.L_21:
        /*0088*/ 	.byte	0x04, 0x1e
        /*008a*/ 	.short	(.L_23 - .L_22)
.L_22:
        /*008c*/ 	.word	0x00000000


	//----- nvinfo : EIATTR_CBANK_PARAM_SIZE
	.align		4
.L_23:
        /*0090*/ 	.byte	0x03, 0x19
        /*0092*/ 	.short	0x0024


	//----- nvinfo : EIATTR_PARAM_CBANK
	.align		4
        /*0094*/ 	.byte	0x04, 0x0a
        /*0096*/ 	.short	(.L_25 - .L_24)
	.align		4
.L_24:
        /*0098*/ 	.word	index@(.nv.constant0._Z14check_sequencePcS_Piiii)
        /*009c*/ 	.short	0x0380
        /*009e*/ 	.short	0x0024


	//----- nvinfo : EIATTR_SW_WAR
	.align		4
.L_25:
        /*00a0*/ 	.byte	0x04, 0x36
        /*00a2*/ 	.short	(.L_27 - .L_26)
.L_26:
        /*00a4*/ 	.word	0x00000008
.L_27:


//--------------------- .nv.callgraph             --------------------------
	.section	.nv.callgraph,"",@"SHT_CUDA_CALLGRAPH"
	.align	4
	.sectionentsize	8
	.align		4
        /*0000*/ 	.word	0x00000000
	.align		4
        /*0004*/ 	.word	0xffffffff
	.align		4
        /*0008*/ 	.word	0x00000000
	.align		4
        /*000c*/ 	.word	0xfffffffe
	.align		4
        /*0010*/ 	.word	0x00000000
	.align		4
        /*0014*/ 	.word	0xfffffffd
	.align		4
        /*0018*/ 	.word	0x00000000
	.align		4
        /*001c*/ 	.word	0xfffffffc


//--------------------- .text._Z14check_sequencePcS_Piiii --------------------------
	.section	.text._Z14check_sequencePcS_Piiii,"ax",@progbits
	.align	128
        .global         _Z14check_sequencePcS_Piiii
        .type           _Z14check_sequencePcS_Piiii,@function
        .size           _Z14check_sequencePcS_Piiii,(.L_x_7 - _Z14check_sequencePcS_Piiii)
        .other          _Z14check_sequencePcS_Piiii,@"STO_CUDA_ENTRY STV_DEFAULT"
_Z14check_sequencePcS_Piiii:
.text._Z14check_sequencePcS_Piiii:
[----:B------:R-:W-:Y:S01]  /*0000*/  LDC R1, c[0x0][0x37c] ;  /* 0x0000df00ff017b82 */ /* 0x000fe20000000800 */
[----:B------:R-:W0:Y:S07]  /*0010*/  S2R R8, SR_TID.X ;  /* 0x0000000000087919 */ /* 0x000e2e0000002100 */
[----:B------:R-:W1:Y:S01]  /*0020*/  LDC.64 R4, c[0x0][0x398] ;  /* 0x0000e600ff047b82 */ /* 0x000e620000000a00 */
[----:B------:R-:W2:Y:S01]  /*0030*/  LDCU UR4, c[0x0][0x360] ;  /* 0x00006c00ff0477ac */ /* 0x000ea20008000800 */
[----:B------:R-:W-:Y:S01]  /*0040*/  BSSY.RECONVERGENT B0, `(.L_x_0) ;  /* 0x0000029000007945 */ /* 0x000fe20003800200 */
[----:B------:R-:W2:Y:S01]  /*0050*/  S2R R7, SR_CTAID.X ;  /* 0x0000000000077919 */ /* 0x000ea20000002500 */
[----:B------:R-:W3:Y:S01]  /*0060*/  LDCU.64 UR6, c[0x0][0x358] ;  /* 0x00006b00ff0677ac */ /* 0x000ee20008000a00 */
[----:B------:R-:W4:Y:S01]  /*0070*/  LDCU UR12, c[0x0][0x3a0] ;  /* 0x00007400ff0c77ac */ /* 0x000f220008000800 */
[----:B------:R-:W0:Y:S02]  /*0080*/  LDCU.128 UR8, c[0x0][0x380] ;  /* 0x00007000ff0877ac */ /* 0x000e240008000c00 */
[----:B0-----:R-:W-:Y:S01]  /*0090*/  ISETP.NE.AND P0, PT, R8, RZ, PT ;  /* 0x000000ff0800720c */ /* 0x001fe20003f05270 */
[----:B--2---:R-:W-:-:S12]  /*00a0*/  IMAD R7, R7, UR4, R8 ;  /* 0x0000000407077c24 */ /* 0x004fd8000f8e0208 */
[----:B------:R-:W0:Y:S01]  /*00b0*/  @!P0 S2R R3, SR_CgaCtaId ;  /* 0x0000000000038919 */ /* 0x000e220000008800 */
[----:B------:R-:W-:-:S04]  /*00c0*/  @!P0 MOV R0, 0x400 ;  /* 0x0000040000008802 */ /* 0x000fc80000000f00 */
[----:B0-----:R-:W-:-:S05]  /*00d0*/  @!P0 LEA R0, R3, R0, 0x18 ;  /* 0x0000000003008211 */ /* 0x001fca00078ec0ff */
[----:B------:R0:W-:Y:S01]  /*00e0*/  @!P0 STS [R0], RZ ;  /* 0x000000ff00008388 */ /* 0x0001e20000000800 */
[----:B------:R-:W-:Y:S01]  /*00f0*/  BAR.SYNC.DEFER_BLOCKING 0x0 ;  /* 0x0000000000007b1d */ /* 0x000fe20000010000 */
[----:B-1----:R-:W-:-:S04]  /*0100*/  ISETP.GE.AND P0, PT, R5, 0x1, PT ;  /* 0x000000010500780c */ /* 0x002fc80003f06270 */
[----:B------:R-:W-:-:S13]  /*0110*/  ISETP.GE.OR P0, PT, R7, R4, !P0 ;  /* 0x000000040700720c */ /* 0x000fda0004706670 */
[----:B0--34-:R-:W-:Y:S05]  /*0120*/  @P0 BRA `(.L_x_1) ;  /* 0x0000000000680947 */ /* 0x019fea0003800000 */
[----:B------:R-:W0:Y:S01]  /*0130*/  LDC R9, c[0x0][0x39c] ;  /* 0x0000e700ff097b82 */ /* 0x000e220000000800 */
[----:B------:R-:W-:Y:S02]  /*0140*/  IMAD.MOV.U32 R0, RZ, RZ, RZ ;  /* 0x000000ffff007224 */ /* 0x000fe400078e00ff */
[----:B------:R-:W-:-:S07]  /*0150*/  IMAD.MOV.U32 R6, RZ, RZ, RZ ;  /* 0x000000ffff067224 */ /* 0x000fce00078e00ff */
.L_x_5:
[----:B0-----:R-:W-:Y:S01]  /*0160*/  IMAD R5, R7, R9, R0 ;  /* 0x0000000907057224 */ /* 0x001fe200078e0200 */
[----:B------:R-:W-:-:S04]  /*0170*/  IADD3 R2, P0, PT, R0, UR8, RZ ;  /* 0x0000000800027c10 */ /* 0x000fc8000ff1e0ff */
[----:B------:R-:W-:Y:S01]  /*0180*/  IADD3 R4, P1, PT, R5, UR10, RZ ;  /* 0x0000000a05047c10 */ /* 0x000fe2000ff3e0ff */
[----:B------:R-:W-:-:S03]  /*0190*/  IMAD.X R3, RZ, RZ, UR9, P0 ;  /* 0x00000009ff037e24 */ /* 0x000fc600080e06ff */
[----:B------:R-:W-:Y:S02]  /*01a0*/  LEA.HI.X.SX32 R5, R5, UR11, 0x1, P1 ;  /* 0x0000000b05057c11 */ /* 0x000fe400088f0eff */
[----:B------:R-:W2:Y:S04]  /*01b0*/  LDG.E.U8 R2, desc[UR6][R2.64] ;  /* 0x0000000602027981 */ /* 0x000ea8000c1e1100 */
[----:B------:R-:W2:Y:S01]  /*01c0*/  LDG.E.U8 R5, desc[UR6][R4.64] ;  /* 0x0000000604057981 */ /* 0x000ea2000c1e1100 */
[----:B------:R-:W-:Y:S01]  /*01d0*/  BSSY.RELIABLE B1, `(.L_x_2) ;  /* 0x0000007000017945 */ /* 0x000fe20003800100 */
[----:B--2---:R-:W-:-:S13]  /*01e0*/  ISETP.NE.AND P0, PT, R2, R5, PT ;  /* 0x000000050200720c */ /* 0x004fda0003f05270 */
[----:B------:R-:W-:Y:S05]  /*01f0*/  @!P0 BRA `(.L_x_3) ;  /* 0x0000000000108947 */ /* 0x000fea0003800000 */
[----:B------:R-:W-:-:S05]  /*0200*/  VIADD R6, R6, 0x1 ;  /* 0x0000000106067836 */ /* 0x000fca0000000000 */
[----:B------:R-:W-:-:S13]  /*0210*/  ISETP.NE.AND P0, PT, R6, UR12, PT ;  /* 0x0000000c06007c0c */ /* 0x000fda000bf05270 */
[----:B------:R-:W-:Y:S05]  /*0220*/  @!P0 BREAK.RELIABLE B1 ;  /* 0x0000000000018942 */ /* 0x000fea0003800100 */
[----:B------:R-:W-:Y:S05]  /*0230*/  @!P0 BRA `(.L_x_4) ;  /* 0x0000000000148947 */ /* 0x000fea0003800000 */
.L_x_3:
[----:B------:R-:W-:Y:S05]  /*0240*/  BSYNC.RELIABLE B1 ;  /* 0x0000000000017941 */ /* 0x000fea0003800100 */
.L_x_2:
[----:B------:R-:W-:-:S05]  /*0250*/  VIADD R0, R0, 0x1 ;  /* 0x0000000100007836 */ /* 0x000fca0000000000 */
[----:B------:R-:W-:-:S13]  /*0260*/  ISETP.NE.AND P0, PT, R0, R9, PT ;  /* 0x000000090000720c */ /* 0x000fda0003f05270 */
[----:B------:R-:W-:Y:S05]  /*0270*/  @P0 BRA `(.L_x_5) ;  /* 0xfffffffc00b80947 */ /* 0x000fea000383ffff */
[----:B------:R-:W-:Y:S05]  /*0280*/  BRA `(.L_x_1) ;  /* 0x0000000000107947 */ /* 0x000fea0003800000 */
.L_x_4:
[----:B------:R-:W0:Y:S01]  /*0290*/  S2UR UR5, SR_CgaCtaId ;  /* 0x00000000000579c3 */ /* 0x000e220000008800 */
[----:B------:R-:W-:Y:S02]  /*02a0*/  UMOV UR4, 0x400 ;  /* 0x0000040000047882 */ /* 0x000fe40000000000 */
[----:B0-----:R-:W-:-:S09]  /*02b0*/  ULEA UR4, UR5, UR4, 0x18 ;  /* 0x0000000405047291 */ /* 0x001fd2000f8ec0ff */
[----:B------:R-:W-:Y:S03]  /*02c0*/  ATOMS.POPC.INC.32 RZ, [UR4] ;  /* 0x00000000ffff7f8c */ /* 0x000fe6000d800004 */
.L_x_1:
[----:B------:R-:W-:Y:S05]  /*02d0*/  BSYNC.RECONVERGENT B0 ;  /* 0x0000000000007941 */ /* 0x000fea0003800200 */
.L_x_0:
[----:B------:R-:W-:Y:S05]  /*02e0*/  WARPSYNC.ALL ;  /* 0x0000000000007948 */ /* 0x000fea0003800000 */
[----:B------:R-:W-:Y:S01]  /*02f0*/  BAR.SYNC.DEFER_BLOCKING 0x0 ;  /* 0x0000000000007b1d */ /* 0x000fe20000010000 */
[----:B------:R-:W-:-:S13]  /*0300*/  ISETP.NE.AND P0, PT, R8, RZ, PT ;  /* 0x000000ff0800720c */ /* 0x000fda0003f05270 */
[----:B------:R-:W-:Y:S05]  /*0310*/  @P0 EXIT ;  /* 0x000000000000094d */ /* 0x000fea0003800000 */
[----:B------:R-:W0:Y:S01]  /*0320*/  S2UR UR5, SR_CgaCtaId ;  /* 0x00000000000579c3 */ /* 0x000e220000008800 */
[----:B------:R-:W-:-:S07]  /*0330*/  UMOV UR4, 0x400 ;  /* 0x0000040000047882 */ /* 0x000fce0000000000 */
[----:B------:R-:W1:Y:S01]  /*0340*/  LDC.64 R2, c[0x0][0x390] ;  /* 0x0000e400ff027b82 */ /* 0x000e620000000a00 */
[----:B0-----:R-:W-:-:S09]  /*0350*/  ULEA UR4, UR5, UR4, 0x18 ;  /* 0x0000000405047291 */ /* 0x001fd2000f8ec0ff */
[----:B------:R-:W1:Y:S04]  /*0360*/  LDS R5, [UR4] ;  /* 0x00000004ff057984 */ /* 0x000e680008000800 */
[----:B-1----:R-:W-:Y:S01]  /*0370*/  REDG.E.ADD.STRONG.GPU desc[UR6][R2.64], R5 ;  /* 0x000000050200798e */ /* 0x002fe2000c12e106 */
[----:B------:R-:W-:Y:S05]  /*0380*/  EXIT ;  /* 0x000000000000794d */ /* 0x000fea0003800000 */
.L_x_6:
[----:B------:R-:W-:-:S00]  /*0390*/  BRA `(.L_x_6) ;  /* 0xfffffffc00fc7947 */ /* 0x000fc0000383ffff */
[----:B------:R-:W-:-:S00]  /*03a0*/  NOP ;  /* 0x0000000000007918 */ /* 0x000fc00000000000 */
        /* <DEDUP_REMOVED lines=13> */
.L_x_7:


//--------------------- .nv.shared._Z14check_sequencePcS_Piiii --------------------------
	.section	.nv.shared._Z14check_sequencePcS_Piiii,"aw",@nobits
	.sectionflags	@""
	.align	4
.nv.shared._Z14check_sequencePcS_Piiii:
	.zero		1028


//--------------------- .nv.shared.reserved.0     --------------------------
	.section	.nv.shared.reserved.0,"aw",@nobits
	.weak		__nv_reservedSMEM_offset_0_alias
	.size		__nv_reservedSMEM_offset_0_alias, 0, 64
	.other		__nv_reservedSMEM_offset_0_alias,@"STO_CUDA_RESERVED_SHARED STV_DEFAULT"
__nv_reservedSMEM_offset_0_alias:
	.zero		0
	.zero		64


//--------------------- .nv.constant0._Z14check_sequencePcS_Piiii --------------------------
	.section	.nv.constant0._Z14check_sequencePcS_Piiii,"a",@progbits
	.sectionflags	@""
	.align	4
.nv.constant0._Z14check_sequencePcS_Piiii:
	.zero		932


//--------------------- SYMBOLS --------------------------

	.type		.nv.reservedSmem.offset0,@object
	.size		.nv.reservedSmem.offset0,0x4
	.type		.nv.reservedSmem.cap,@object
	.size		.nv.reservedSmem.cap,0x4
